//
// Generated by NVIDIA NVVM Compiler
//
// Compiler Build ID: CL-36424714
// Cuda compilation tools, release 13.0, V13.0.88
// Based on NVVM 20.0.0
//

.version 9.0
.target sm_100
.address_size 64

	// .globl	_Z13compDistancesPfiS_iS_S_

.visible .entry _Z13compDistancesPfiS_iS_S_(
	.param .u64 .ptr .align 1 _Z13compDistancesPfiS_iS_S__param_0,
	.param .u32 _Z13compDistancesPfiS_iS_S__param_1,
	.param .u64 .ptr .align 1 _Z13compDistancesPfiS_iS_S__param_2,
	.param .u32 _Z13compDistancesPfiS_iS_S__param_3,
	.param .u64 .ptr .align 1 _Z13compDistancesPfiS_iS_S__param_4,
	.param .u64 .ptr .align 1 _Z13compDistancesPfiS_iS_S__param_5
)
{
	.reg .pred 	%p<4>;
	.reg .b32 	%r<14>;
	.reg .b32 	%f<36>;
	.reg .b64 	%rd<15>;

	ld.param.u64 	%rd1, [_Z13compDistancesPfiS_iS_S__param_0];
	ld.param.u32 	%r4, [_Z13compDistancesPfiS_iS_S__param_1];
	ld.param.u64 	%rd2, [_Z13compDistancesPfiS_iS_S__param_2];
	ld.param.u32 	%r3, [_Z13compDistancesPfiS_iS_S__param_3];
	ld.param.u64 	%rd3, [_Z13compDistancesPfiS_iS_S__param_4];
	ld.param.u64 	%rd4, [_Z13compDistancesPfiS_iS_S__param_5];
	mov.u32 	%r5, %tid.x;
	mov.u32 	%r6, %tid.y;
	mov.u32 	%r7, %ctaid.y;
	shl.b32 	%r8, %r7, 5;
	add.s32 	%r1, %r8, %r6;
	mov.u32 	%r9, %ctaid.x;
	shl.b32 	%r10, %r9, 5;
	add.s32 	%r2, %r10, %r5;
	setp.ge.s32 	%p1, %r1, %r4;
	setp.ge.s32 	%p2, %r2, %r3;
	or.pred  	%p3, %p1, %p2;
	@%p3 bra 	$L__BB0_2;
	cvta.to.global.u64 	%rd5, %rd2;
	cvta.to.global.u64 	%rd6, %rd1;
	cvta.to.global.u64 	%rd7, %rd4;
	cvta.to.global.u64 	%rd8, %rd3;
	mul.lo.s32 	%r11, %r2, 3;
	mul.wide.s32 	%rd9, %r11, 4;
	add.s64 	%rd10, %rd5, %rd9;
	ld.global.f32 	%f1, [%rd10];
	mul.lo.s32 	%r12, %r1, 3;
	mul.wide.u32 	%rd11, %r12, 4;
	add.s64 	%rd12, %rd6, %rd11;
	ld.global.f32 	%f2, [%rd12];
	sub.f32 	%f3, %f1, %f2;
	ld.global.f32 	%f4, [%rd10+4];
	ld.global.f32 	%f5, [%rd12+4];
	sub.f32 	%f6, %f4, %f5;
	ld.global.f32 	%f7, [%rd10+8];
	ld.global.f32 	%f8, [%rd12+8];
	sub.f32 	%f9, %f7, %f8;
	ld.global.f32 	%f10, [%rd7];
	div.rn.f32 	%f11, %f3, %f10;
	mov.f32 	%f12, 0f3F000000;
	copysign.f32 	%f13, %f11, %f12;
	add.rz.f32 	%f14, %f11, %f13;
	cvt.rzi.f32.f32 	%f15, %f14;
	mul.f32 	%f16, %f10, %f15;
	sub.f32 	%f17, %f3, %f16;
	ld.global.f32 	%f18, [%rd7+4];
	div.rn.f32 	%f19, %f6, %f18;
	copysign.f32 	%f20, %f19, %f12;
	add.rz.f32 	%f21, %f19, %f20;
	cvt.rzi.f32.f32 	%f22, %f21;
	mul.f32 	%f23, %f18, %f22;
	sub.f32 	%f24, %f6, %f23;
	ld.global.f32 	%f25, [%rd7+8];
	div.rn.f32 	%f26, %f9, %f25;
	copysign.f32 	%f27, %f26, %f12;
	add.rz.f32 	%f28, %f26, %f27;
	cvt.rzi.f32.f32 	%f29, %f28;
	mul.f32 	%f30, %f25, %f29;
	sub.f32 	%f31, %f9, %f30;
	mul.f32 	%f32, %f24, %f24;
	fma.rn.f32 	%f33, %f17, %f17, %f32;
	fma.rn.f32 	%f34, %f31, %f31, %f33;
	sqrt.rn.f32 	%f35, %f34;
	mad.lo.s32 	%r13, %r3, %r1, %r2;
	mul.wide.s32 	%rd13, %r13, 4;
	add.s64 	%rd14, %rd8, %rd13;
	st.global.f32 	[%rd14], %f35;
$L__BB0_2:
	bar.sync 	0;
	ret;

}


// ===== COMPILED SASS (sm_100) =====

	.target	sm_100

	.elftype	@"ET_EXEC"


//--------------------- .note.nv.tkinfo           --------------------------
	.section	.note.nv.tkinfo,"",@"SHT_NOTE"
	.sectionflags	@"SHF_NOTE_NV_TKINFO"
	.tkinfo
        /*0018*/ 	.word	0x00000002
        /*0030*/ 	.string	""
        /*0030*/ 	.string	"ptxas"
        /*0030*/ 	.string	"Cuda compilation tools, release 13.0, V13.0.88"
        /*0030*/ 	.string	"Build cuda_13.0.r13.0/compiler.36424714_0"
        /*0030*/ 	.string	"-arch sm_100 -m 64 "



//--------------------- .note.nv.cuinfo           --------------------------
	.section	.note.nv.cuinfo,"",@"SHT_NOTE"
	.sectionflags	@"SHF_NOTE_NV_CUINFO"
        /*0018*/ 	.short	0x0002
        /*001a*/ 	.short	0x0064
        /*001c*/ 	.short	0x0082
	.zero		2


//--------------------- .nv.info                  --------------------------
	.section	.nv.info,"",@"SHT_CUDA_INFO"
	.align	4


	//----- nvinfo : EIATTR_REGCOUNT
	.align		4
        /*0000*/ 	.byte	0x04, 0x2f
        /*0002*/ 	.short	(.L_1 - .L_0)
	.align		4
.L_0:
        /*0004*/ 	.word	index@(_Z13compDistancesPfiS_iS_S_)
        /*0008*/ 	.word	0x00000018


	//----- nvinfo : EIATTR_FRAME_SIZE
	.align		4
.L_1:
        /*000c*/ 	.byte	0x04, 0x11
        /*000e*/ 	.short	(.L_3 - .L_2)
	.align		4
.L_2:
        /*0010*/ 	.word	index@($__internal_1_$__cuda_sm3x_div_rn_noftz_f32_slowpath)
        /*0014*/ 	.word	0x00000000


	//----- nvinfo : EIATTR_FRAME_SIZE
	.align		4
.L_3:
        /*0018*/ 	.byte	0x04, 0x11
        /*001a*/ 	.short	(.L_5 - .L_4)
	.align		4
.L_4:
        /*001c*/ 	.word	index@($__internal_0_$__cuda_sm20_sqrt_rn_f32_slowpath)
        /*0020*/ 	.word	0x00000000


	//----- nvinfo : EIATTR_FRAME_SIZE
	.align		4
.L_5:
        /*0024*/ 	.byte	0x04, 0x11
        /*0026*/ 	.short	(.L_7 - .L_6)
	.align		4
.L_6:
        /*0028*/ 	.word	index@(_Z13compDistancesPfiS_iS_S_)
        /*002c*/ 	.word	0x00000000


	//----- nvinfo : EIATTR_MIN_STACK_SIZE
	.align		4
.L_7:
        /*0030*/ 	.byte	0x04, 0x12
        /*0032*/ 	.short	(.L_9 - .L_8)
	.align		4
.L_8:
        /*0034*/ 	.word	index@(_Z13compDistancesPfiS_iS_S_)
        /*0038*/ 	.word	0x00000000
.L_9:


//--------------------- .nv.compat                --------------------------
	.section	.nv.compat,"",@"SHT_CUDA_COMPAT_INFO"
	.align	4
        /*0000*/ 	.byte	0x02, 0x09, 0x00, 0x00, 0x02, 0x02, 0x01, 0x00, 0x02, 0x05, 0x05, 0x00, 0x03, 0x07, 0x01, 0x01
        /*0010*/ 	.byte	0x02, 0x03, 0x00, 0x00, 0x02, 0x06, 0x01, 0x00, 0x04, 0x0b, 0x08, 0x00, 0x01, 0x00, 0x00, 0x00
        /*0020*/ 	.byte	0x00, 0x00, 0x00, 0x00


//--------------------- .nv.info._Z13compDistancesPfiS_iS_S_ --------------------------
	.section	.nv.info._Z13compDistancesPfiS_iS_S_,"",@"SHT_CUDA_INFO"
	.sectionflags	@""
	.align	4


	//----- nvinfo : EIATTR_CUDA_API_VERSION
	.align		4
        /*0000*/ 	.byte	0x04, 0x37
        /*0002*/ 	.short	(.L_11 - .L_10)
.L_10:
        /*0004*/ 	.word	0x00000082


	//----- nvinfo : EIATTR_KPARAM_INFO
	.align		4
.L_11:
        /*0008*/ 	.byte	0x04, 0x17
        /*000a*/ 	.short	(.L_13 - .L_12)
.L_12:
        /*000c*/ 	.word	0x00000000
        /*0010*/ 	.short	0x0005
        /*0012*/ 	.short	0x0028
        /*0014*/ 	.byte	0x00, 0xf5, 0x21, 0x00


	//----- nvinfo : EIATTR_KPARAM_INFO
	.align		4
.L_13:
        /*0018*/ 	.byte	0x04, 0x17
        /*001a*/ 	.short	(.L_15 - .L_14)
.L_14:
        /*001c*/ 	.word	0x00000000
        /*0020*/ 	.short	0x0004
        /*0022*/ 	.short	0x0020
        /*0024*/ 	.byte	0x00, 0xf5, 0x21, 0x00


	//----- nvinfo : EIATTR_KPARAM_INFO
	.align		4
.L_15:
        /*0028*/ 	.byte	0x04, 0x17
        /*002a*/ 	.short	(.L_17 - .L_16)
.L_16:
        /*002c*/ 	.word	0x00000000
        /*0030*/ 	.short	0x0003
        /*0032*/ 	.short	0x0018
        /*0034*/ 	.byte	0x00, 0xf0, 0x11, 0x00


	//----- nvinfo : EIATTR_KPARAM_INFO
	.align		4
.L_17:
        /*0038*/ 	.byte	0x04, 0x17
        /*003a*/ 	.short	(.L_19 - .L_18)
.L_18:
        /*003c*/ 	.word	0x00000000
        /*0040*/ 	.short	0x0002
        /*0042*/ 	.short	0x0010
        /*0044*/ 	.byte	0x00, 0xf5, 0x21, 0x00


	//----- nvinfo : EIATTR_KPARAM_INFO
	.align		4
.L_19:
        /*0048*/ 	.byte	0x04, 0x17
        /*004a*/ 	.short	(.L_21 - .L_20)
.L_20:
        /*004c*/ 	.word	0x00000000
        /*0050*/ 	.short	0x0001
        /*0052*/ 	.short	0x0008
        /*0054*/ 	.byte	0x00, 0xf0, 0x11, 0x00


	//----- nvinfo : EIATTR_KPARAM_INFO
	.align		4
.L_21:
        /*0058*/ 	.byte	0x04, 0x17
        /*005a*/ 	.short	(.L_23 - .L_22)
.L_22:
        /*005c*/ 	.word	0x00000000
        /*0060*/ 	.short	0x0000
        /*0062*/ 	.short	0x0000
        /*0064*/ 	.byte	0x00, 0xf5, 0x21, 0x00


	//----- nvinfo : EIATTR_SPARSE_MMA_MASK
	.align		4
.L_23:
        /*0068*/ 	.byte	0x03, 0x50
        /*006a*/ 	.short	0x0000


	//----- nvinfo : EIATTR_MAXREG_COUNT
	.align		4
        /*006c*/ 	.byte	0x03, 0x1b
        /*006e*/ 	.short	0x00ff


	//----- nvinfo : EIATTR_NUM_BARRIERS
	.align		4
        /*0070*/ 	.byte	0x02, 0x4c
        /*0072*/ 	.byte	0x01
	.zero		1


	//----- nvinfo : EIATTR_MERCURY_ISA_VERSION
	.align		4
        /*0074*/ 	.byte	0x03, 0x5f
        /*0076*/ 	.short	0x0101


	//----- nvinfo : EIATTR_VRC_CTA_INIT_COUNT
	.align		4
        /*0078*/ 	.byte	0x02, 0x4a
	.zero		1
	.zero		1


	//----- nvinfo : EIATTR_EXIT_INSTR_OFFSETS
	.align		4
        /*007c*/ 	.byte	0x04, 0x1c
        /*007e*/ 	.short	(.L_25 - .L_24)


	//   ....[0]....
.L_24:
        /*0080*/ 	.word	0x00000850


	//----- nvinfo : EIATTR_CRS_STACK_SIZE
	.align		4
.L_25:
        /*0084*/ 	.byte	0x04, 0x1e
        /*0086*/ 	.short	(.L_27 - .L_26)
.L_26:
        /*0088*/ 	.word	0x00000000


	//----- nvinfo : EIATTR_CBANK_PARAM_SIZE
	.align		4
.L_27:
        /*008c*/ 	.byte	0x03, 0x19
        /*008e*/ 	.short	0x0030


	//----- nvinfo : EIATTR_PARAM_CBANK
	.align		4
        /*0090*/ 	.byte	0x04, 0x0a
        /*0092*/ 	.short	(.L_29 - .L_28)
	.align		4
.L_28:
        /*0094*/ 	.word	index@(.nv.constant0._Z13compDistancesPfiS_iS_S_)
        /*0098*/ 	.short	0x0380
        /*009a*/ 	.short	0x0030


	//----- nvinfo : EIATTR_SW_WAR
	.align		4
.L_29:
        /*009c*/ 	.byte	0x04, 0x36
        /*009e*/ 	.short	(.L_31 - .L_30)
.L_30:
        /*00a0*/ 	.word	0x00000008
.L_31:


//--------------------- .nv.callgraph             --------------------------
	.section	.nv.callgraph,"",@"SHT_CUDA_CALLGRAPH"
	.align	4
	.sectionentsize	8
	.align		4
        /*0000*/ 	.word	0x00000000
	.align		4
        /*0004*/ 	.word	0xffffffff
	.align		4
        /*0008*/ 	.word	0x00000000
	.align		4
        /*000c*/ 	.word	0xfffffffe
	.align		4
        /*0010*/ 	.word	0x00000000
	.align		4
        /*0014*/ 	.word	0xfffffffd
	.align		4
        /*0018*/ 	.word	0x00000000
	.align		4
        /*001c*/ 	.word	0xfffffffc


//--------------------- .text._Z13compDistancesPfiS_iS_S_ --------------------------
	.section	.text._Z13compDistancesPfiS_iS_S_,"ax",@progbits
	.align	128
        .global         _Z13compDistancesPfiS_iS_S_
        .type           _Z13compDistancesPfiS_iS_S_,@function
        .size           _Z13compDistancesPfiS_iS_S_,(.L_x_25 - _Z13compDistancesPfiS_iS_S_)
        .other          _Z13compDistancesPfiS_iS_S_,@"STO_CUDA_ENTRY STV_DEFAULT"
_Z13compDistancesPfiS_iS_S_:
.text._Z13compDistancesPfiS_iS_S_:
[----:B------:R-:W-:Y:S01]  /*0000*/  LDC R1, c[0x0][0x37c] ;  /* 0x0000df00ff017b82 */ /* 0x000fe20000000800 */
[----:B------:R-:W0:Y:S01]  /*0010*/  S2R R5, SR_TID.X ;  /* 0x0000000000057919 */ /* 0x000e220000002100 */
[----:B------:R-:W1:Y:S01]  /*0020*/  LDCU UR4, c[0x0][0x398] ;  /* 0x00007300ff0477ac */ /* 0x000e620008000800 */
[----:B------:R-:W-:Y:S01]  /*0030*/  BSSY.RECONVERGENT B0, `(.L_x_0) ;  /* 0x0000080000007945 */ /* 0x000fe20003800200 */
[----:B------:R-:W0:Y:S01]  /*0040*/  S2R R0, SR_CTAID.X ;  /* 0x0000000000007919 */ /* 0x000e220000002500 */
[----:B------:R-:W2:Y:S01]  /*0050*/  LDCU UR5, c[0x0][0x388] ;  /* 0x00007100ff0577ac */ /* 0x000ea20008000800 */
[----:B------:R-:W3:Y:S01]  /*0060*/  S2R R6, SR_TID.Y ;  /* 0x0000000000067919 */ /* 0x000ee20000002200 */
[----:B------:R-:W3:Y:S01]  /*0070*/  S2R R3, SR_CTAID.Y ;  /* 0x0000000000037919 */ /* 0x000ee20000002600 */
[----:B0-----:R-:W-:-:S05]  /*0080*/  IMAD R5, R0, 0x20, R5 ;  /* 0x0000002000057824 */ /* 0x001fca00078e0205 */
[----:B-1----:R-:W-:Y:S01]  /*0090*/  ISETP.GE.AND P0, PT, R5, UR4, PT ;  /* 0x0000000405007c0c */ /* 0x002fe2000bf06270 */
[----:B---3--:R-:W-:-:S05]  /*00a0*/  IMAD R6, R3, 0x20, R6 ;  /* 0x0000002003067824 */ /* 0x008fca00078e0206 */
[----:B--2---:R-:W-:-:S13]  /*00b0*/  ISETP.GE.OR P0, PT, R6, UR5, P0 ;  /* 0x0000000506007c0c */ /* 0x004fda0008706670 */
[----:B------:R-:W-:Y:S05]  /*00c0*/  @P0 BRA `(.L_x_1) ;  /* 0x0000000400d80947 */ /* 0x000fea0003800000 */
[----:B------:R-:W0:Y:S08]  /*00d0*/  LDC.64 R10, c[0x0][0x358] ;  /* 0x0000d600ff0a7b82 */ /* 0x000e300000000a00 */
[----:B------:R-:W1:Y:S08]  /*00e0*/  LDC.64 R8, c[0x0][0x3a8] ;  /* 0x0000ea00ff087b82 */ /* 0x000e700000000a00 */
[----:B------:R-:W2:Y:S08]  /*00f0*/  LDC.64 R12, c[0x0][0x390] ;  /* 0x0000e400ff0c7b82 */ /* 0x000eb00000000a00 */
[----:B------:R-:W3:Y:S01]  /*0100*/  LDC.64 R14, c[0x0][0x380] ;  /* 0x0000e000ff0e7b82 */ /* 0x000ee20000000a00 */
[----:B0-----:R-:W-:-:S02]  /*0110*/  R2UR UR4, R10 ;  /* 0x000000000a0472ca */ /* 0x001fc400000e0000 */
[C---:B------:R-:W-:Y:S02]  /*0120*/  R2UR UR5, R11.reuse ;  /* 0x000000000b0572ca */ /* 0x040fe400000e0000 */
[----:B------:R-:W-:Y:S02]  /*0130*/  R2UR UR6, R10 ;  /* 0x000000000a0672ca */ /* 0x000fe400000e0000 */
[----:B------:R-:W-:Y:S01]  /*0140*/  R2UR UR7, R11 ;  /* 0x000000000b0772ca */ /* 0x000fe200000e0000 */
[----:B------:R-:W-:Y:S02]  /*0150*/  IMAD R3, R5, 0x3, RZ ;  /* 0x0000000305037824 */ /* 0x000fe400078e02ff */
[----:B------:R-:W-:-:S06]  /*0160*/  IMAD R7, R6, 0x3, RZ ;  /* 0x0000000306077824 */ /* 0x000fcc00078e02ff */
[----:B-1----:R-:W4:Y:S01]  /*0170*/  LDG.E R8, desc[UR4][R8.64] ;  /* 0x0000000408087981 */ /* 0x002f22000c1e1900 */
[----:B--2---:R-:W-:Y:S01]  /*0180*/  IMAD.WIDE R12, R3, 0x4, R12 ;  /* 0x00000004030c7825 */ /* 0x004fe200078e020c */
[C---:B------:R-:W-:Y:S02]  /*0190*/  R2UR UR8, R10.reuse ;  /* 0x000000000a0872ca */ /* 0x040fe400000e0000 */
[----:B------:R-:W-:Y:S02]  /*01a0*/  R2UR UR9, R11 ;  /* 0x000000000b0972ca */ /* 0x000fe400000e0000 */
[----:B------:R-:W2:Y:S01]  /*01b0*/  LDG.E R3, desc[UR4][R12.64] ;  /* 0x000000040c037981 */ /* 0x000ea2000c1e1900 */
[C---:B------:R-:W-:Y:S01]  /*01c0*/  R2UR UR10, R10.reuse ;  /* 0x000000000a0a72ca */ /* 0x040fe200000e0000 */
[----:B---3--:R-:W-:Y:S01]  /*01d0*/  IMAD.WIDE.U32 R14, R7, 0x4, R14 ;  /* 0x00000004070e7825 */ /* 0x008fe200078e000e */
[----:B------:R-:W-:Y:S02]  /*01e0*/  R2UR UR11, R11 ;  /* 0x000000000b0b72ca */ /* 0x000fe400000e0000 */
[----:B------:R-:W-:-:S02]  /*01f0*/  R2UR UR12, R10 ;  /* 0x000000000a0c72ca */ /* 0x000fc400000e0000 */
[----:B------:R-:W2:Y:S01]  /*0200*/  LDG.E R0, desc[UR6][R14.64] ;  /* 0x000000060e007981 */ /* 0x000ea2000c1e1900 */
[C---:B------:R-:W-:Y:S02]  /*0210*/  R2UR UR13, R11.reuse ;  /* 0x000000000b0d72ca */ /* 0x040fe400000e0000 */
[----:B------:R-:W-:Y:S01]  /*0220*/  R2UR UR14, R10 ;  /* 0x000000000a0e72ca */ /* 0x000fe200000e0000 */
[----:B------:R-:W3:Y:S01]  /*0230*/  LDG.E R2, desc[UR8][R12.64+0x4] ;  /* 0x000004080c027981 */ /* 0x000ee2000c1e1900 */
[----:B------:R-:W-:-:S04]  /*0240*/  R2UR UR15, R11 ;  /* 0x000000000b0f72ca */ /* 0x000fc800000e0000 */
[----:B------:R-:W3:Y:S05]  /*0250*/  LDG.E R7, desc[UR10][R14.64+0x4] ;  /* 0x0000040a0e077981 */ /* 0x000eea000c1e1900 */
[----:B------:R-:W5:Y:S04]  /*0260*/  LDG.E R4, desc[UR12][R12.64+0x8] ;  /* 0x0000080c0c047981 */ /* 0x000f68000c1e1900 */
[----:B------:R-:W5:Y:S01]  /*0270*/  LDG.E R9, desc[UR14][R14.64+0x8] ;  /* 0x0000080e0e097981 */ /* 0x000f62000c1e1900 */
[----:B------:R-:W-:Y:S01]  /*0280*/  BSSY.RECONVERGENT B1, `(.L_x_2) ;  /* 0x0000010000017945 */ /* 0x000fe20003800200 */
[----:B----4-:R-:W0:Y:S01]  /*0290*/  MUFU.RCP R17, R8 ;  /* 0x0000000800117308 */ /* 0x010e220000001000 */
[----:B--2---:R-:W-:-:S07]  /*02a0*/  FADD R3, R3, -R0 ;  /* 0x8000000003037221 */ /* 0x004fce0000000000 */
[----:B------:R-:W1:Y:S01]  /*02b0*/  FCHK P0, R3, R8 ;  /* 0x0000000803007302 */ /* 0x000e620000000000 */
[----:B0-----:R-:W-:-:S04]  /*02c0*/  FFMA R16, -R8, R17, 1 ;  /* 0x3f80000008107423 */ /* 0x001fc80000000111 */
[----:B------:R-:W-:-:S04]  /*02d0*/  FFMA R16, R17, R16, R17 ;  /* 0x0000001011107223 */ /* 0x000fc80000000011 */
[----:B------:R-:W-:Y:S01]  /*02e0*/  FFMA R17, R3, R16, RZ ;  /* 0x0000001003117223 */ /* 0x000fe200000000ff */
[----:B---3--:R-:W-:-:S03]  /*02f0*/  FADD R0, R2, -R7 ;  /* 0x8000000702007221 */ /* 0x008fc60000000000 */
[----:B------:R-:W-:Y:S01]  /*0300*/  FFMA R18, -R8, R17, R3 ;  /* 0x0000001108127223 */ /* 0x000fe20000000103 */
[----:B-----5:R-:W-:-:S03]  /*0310*/  FADD R2, R4, -R9 ;  /* 0x8000000904027221 */ /* 0x020fc60000000000 */
[----:B------:R-:W-:Y:S01]  /*0320*/  FFMA R16, R16, R18, R17 ;  /* 0x0000001210107223 */ /* 0x000fe20000000011 */
[----:B-1----:R-:W-:Y:S06]  /*0330*/  @!P0 BRA `(.L_x_3) ;  /* 0x0000000000108947 */ /* 0x002fec0003800000 */
[----:B------:R-:W-:Y:S01]  /*0340*/  IMAD.MOV.U32 R4, RZ, RZ, R8 ;  /* 0x000000ffff047224 */ /* 0x000fe200078e0008 */
[----:B------:R-:W-:-:S07]  /*0350*/  MOV R12, 0x370 ;  /* 0x00000370000c7802 */ /* 0x000fce0000000f00 */
[----:B------:R-:W-:Y:S05]  /*0360*/  CALL.REL.NOINC `($__internal_1_$__cuda_sm3x_div_rn_noftz_f32_slowpath) ;  /* 0x00000004009c7944 */ /* 0x000fea0003c00000 */
[----:B------:R-:W-:-:S07]  /*0370*/  IMAD.MOV.U32 R16, RZ, RZ, R4 ;  /* 0x000000ffff107224 */ /* 0x000fce00078e0004 */
.L_x_3:
[----:B------:R-:W-:Y:S05]  /*0380*/  BSYNC.RECONVERGENT B1 ;  /* 0x0000000000017941 */ /* 0x000fea0003800200 */
.L_x_2:
[----:B------:R-:W0:Y:S01]  /*0390*/  LDC.64 R12, c[0x0][0x3a8] ;  /* 0x0000ea00ff0c7b82 */ /* 0x000e220000000a00 */
[----:B------:R-:W-:Y:S02]  /*03a0*/  R2UR UR4, R10 ;  /* 0x000000000a0472ca */ /* 0x000fe400000e0000 */
[----:B------:R-:W-:-:S13]  /*03b0*/  R2UR UR5, R11 ;  /* 0x000000000b0572ca */ /* 0x000fda00000e0000 */
[----:B0-----:R-:W2:Y:S01]  /*03c0*/  LDG.E R7, desc[UR4][R12.64+0x4] ;  /* 0x000004040c077981 */ /* 0x001ea2000c1e1900 */
[----:B------:R-:W-:Y:S01]  /*03d0*/  HFMA2 R9, -RZ, RZ, 1.75, 0 ;  /* 0x3f000000ff097431 */ /* 0x000fe200000001ff */
[----:B------:R-:W-:Y:S04]  /*03e0*/  BSSY.RECONVERGENT B1, `(.L_x_4) ;  /* 0x0000011000017945 */ /* 0x000fe80003800200 */
[----:B------:R-:W-:-:S05]  /*03f0*/  LOP3.LUT R9, R9, 0x80000000, R16, 0xb8, !PT ;  /* 0x8000000009097812 */ /* 0x000fca00078eb810 */
[----:B------:R-:W-:-:S06]  /*0400*/  FADD.RZ R9, R9, R16 ;  /* 0x0000001009097221 */ /* 0x000fcc000000c000 */
[----:B------:R-:W0:Y:S02]  /*0410*/  FRND.TRUNC R9, R9 ;  /* 0x0000000900097307 */ /* 0x000e24000020d000 */
[----:B0-----:R-:W-:-:S06]  /*0420*/  FFMA R8, -R8, R9, R3 ;  /* 0x0000000908087223 */ /* 0x001fcc0000000103 */
[----:B--2---:R-:W0:Y:S08]  /*0430*/  MUFU.RCP R4, R7 ;  /* 0x0000000700047308 */ /* 0x004e300000001000 */
[----:B------:R-:W1:Y:S01]  /*0440*/  FCHK P0, R0, R7 ;  /* 0x0000000700007302 */ /* 0x000e620000000000 */
[----:B0-----:R-:W-:-:S04]  /*0450*/  FFMA R15, -R7, R4, 1 ;  /* 0x3f800000070f7423 */ /* 0x001fc80000000104 */
[----:B------:R-:W-:-:S04]  /*0460*/  FFMA R15, R4, R15, R4 ;  /* 0x0000000f040f7223 */ /* 0x000fc80000000004 */
[----:B------:R-:W-:-:S04]  /*0470*/  FFMA R4, R0, R15, RZ ;  /* 0x0000000f00047223 */ /* 0x000fc800000000ff */
[----:B------:R-:W-:-:S04]  /*0480*/  FFMA R14, -R7, R4, R0 ;  /* 0x00000004070e7223 */ /* 0x000fc80000000100 */
[----:B------:R-:W-:Y:S01]  /*0490*/  FFMA R4, R15, R14, R4 ;  /* 0x0000000e0f047223 */ /* 0x000fe20000000004 */
[----:B-1----:R-:W-:Y:S06]  /*04a0*/  @!P0 BRA `(.L_x_5) ;  /* 0x0000000000108947 */ /* 0x002fec0003800000 */
[----:B------:R-:W-:Y:S01]  /*04b0*/  IMAD.MOV.U32 R3, RZ, RZ, R0 ;  /* 0x000000ffff037224 */ /* 0x000fe200078e0000 */
[----:B------:R-:W-:Y:S01]  /*04c0*/  MOV R12, 0x4f0 ;  /* 0x000004f0000c7802 */ /* 0x000fe20000000f00 */
[----:B------:R-:W-:-:S07]  /*04d0*/  IMAD.MOV.U32 R4, RZ, RZ, R7 ;  /* 0x000000ffff047224 */ /* 0x000fce00078e0007 */
[----:B------:R-:W-:Y:S05]  /*04e0*/  CALL.REL.NOINC `($__internal_1_$__cuda_sm3x_div_rn_noftz_f32_slowpath) ;  /* 0x00000004003c7944 */ /* 0x000fea0003c00000 */
.L_x_5:
[----:B------:R-:W-:Y:S05]  /*04f0*/  BSYNC.RECONVERGENT B1 ;  /* 0x0000000000017941 */ /* 0x000fea0003800200 */
.L_x_4:
[----:B------:R-:W0:Y:S01]  /*0500*/  LDC.64 R12, c[0x0][0x3a8] ;  /* 0x0000ea00ff0c7b82 */ /* 0x000e220000000a00 */
[----:B------:R-:W-:Y:S02]  /*0510*/  R2UR UR4, R10 ;  /* 0x000000000a0472ca */ /* 0x000fe400000e0000 */
[----:B------:R-:W-:-:S13]  /*0520*/  R2UR UR5, R11 ;  /* 0x000000000b0572ca */ /* 0x000fda00000e0000 */
[----:B0-----:R-:W2:Y:S01]  /*0530*/  LDG.E R9, desc[UR4][R12.64+0x8] ;  /* 0x000008040c097981 */ /* 0x001ea2000c1e1900 */
[----:B------:R-:W-:Y:S01]  /*0540*/  IMAD.MOV.U32 R3, RZ, RZ, 0x3f000000 ;  /* 0x3f000000ff037424 */ /* 0x000fe200078e00ff */
        /* <DEDUP_REMOVED lines=13> */
[----:B------:R-:W-:Y:S01]  /*0620*/  MOV R3, R2 ;  /* 0x0000000200037202 */ /* 0x000fe20000000f00 */
[----:B------:R-:W-:Y:S01]  /*0630*/  IMAD.MOV.U32 R4, RZ, RZ, R9 ;  /* 0x000000ffff047224 */ /* 0x000fe200078e0009 */
[----:B------:R-:W-:-:S07]  /*0640*/  MOV R12, 0x660 ;  /* 0x00000660000c7802 */ /* 0x000fce0000000f00 */
[----:B------:R-:W-:Y:S05]  /*0650*/  CALL.REL.NOINC `($__internal_1_$__cuda_sm3x_div_rn_noftz_f32_slowpath) ;  /* 0x0000000000e07944 */ /* 0x000fea0003c00000 */
.L_x_7:
[----:B------:R-:W-:Y:S05]  /*0660*/  BSYNC.RECONVERGENT B1 ;  /* 0x0000000000017941 */ /* 0x000fea0003800200 */
.L_x_6:
[----:B------:R-:W-:Y:S02]  /*0670*/  IMAD.MOV.U32 R3, RZ, RZ, 0x3f000000 ;  /* 0x3f000000ff037424 */ /* 0x000fe400078e00ff */
[----:B------:R-:W-:Y:S01]  /*0680*/  FMUL R7, R0, R0 ;  /* 0x0000000000077220 */ /* 0x000fe20000400000 */
[----:B------:R-:W-:Y:S02]  /*0690*/  BSSY.RECONVERGENT B1, `(.L_x_8) ;  /* 0x0000012000017945 */ /* 0x000fe40003800200 */
[----:B------:R-:W-:Y:S01]  /*06a0*/  LOP3.LUT R3, R3, 0x80000000, R4, 0xb8, !PT ;  /* 0x8000000003037812 */ /* 0x000fe200078eb804 */
[----:B------:R-:W-:-:S04]  /*06b0*/  FFMA R7, R8, R8, R7 ;  /* 0x0000000808077223 */ /* 0x000fc80000000007 */
[----:B------:R-:W-:-:S06]  /*06c0*/  FADD.RZ R3, R3, R4 ;  /* 0x0000000403037221 */ /* 0x000fcc000000c000 */
[----:B------:R-:W0:Y:S02]  /*06d0*/  FRND.TRUNC R3, R3 ;  /* 0x0000000300037307 */ /* 0x000e24000020d000 */
[----:B0-----:R-:W-:-:S04]  /*06e0*/  FFMA R2, -R9, R3, R2 ;  /* 0x0000000309027223 */ /* 0x001fc80000000102 */
[----:B------:R-:W-:-:S04]  /*06f0*/  FFMA R4, R2, R2, R7 ;  /* 0x0000000202047223 */ /* 0x000fc80000000007 */
[----:B------:R-:W-:Y:S01]  /*0700*/  VIADD R0, R4, 0xf3000000 ;  /* 0xf300000004007836 */ /* 0x000fe20000000000 */
[----:B------:R0:W1:Y:S04]  /*0710*/  MUFU.RSQ R9, R4 ;  /* 0x0000000400097308 */ /* 0x0000680000001400 */
[----:B------:R-:W-:-:S13]  /*0720*/  ISETP.GT.U32.AND P0, PT, R0, 0x727fffff, PT ;  /* 0x727fffff0000780c */ /* 0x000fda0003f04070 */
[----:B01----:R-:W-:Y:S05]  /*0730*/  @!P0 BRA `(.L_x_9) ;  /* 0x00000000000c8947 */ /* 0x003fea0003800000 */
[----:B------:R-:W-:-:S07]  /*0740*/  MOV R9, 0x760 ;  /* 0x0000076000097802 */ /* 0x000fce0000000f00 */
[----:B------:R-:W-:Y:S05]  /*0750*/  CALL.REL.NOINC `($__internal_0_$__cuda_sm20_sqrt_rn_f32_slowpath) ;  /* 0x0000000000407944 */ /* 0x000fea0003c00000 */
[----:B------:R-:W-:Y:S05]  /*0760*/  BRA `(.L_x_10) ;  /* 0x0000000000107947 */ /* 0x000fea0003800000 */
.L_x_9:
[----:B------:R-:W-:Y:S01]  /*0770*/  FMUL.FTZ R7, R4, R9 ;  /* 0x0000000904077220 */ /* 0x000fe20000410000 */
[----:B------:R-:W-:-:S03]  /*0780*/  FMUL.FTZ R2, R9, 0.5 ;  /* 0x3f00000009027820 */ /* 0x000fc60000410000 */
[----:B------:R-:W-:-:S04]  /*0790*/  FFMA R0, -R7, R7, R4 ;  /* 0x0000000707007223 */ /* 0x000fc80000000104 */
[----:B------:R-:W-:-:S07]  /*07a0*/  FFMA R7, R0, R2, R7 ;  /* 0x0000000200077223 */ /* 0x000fce0000000007 */
.L_x_10:
[----:B------:R-:W-:Y:S05]  /*07b0*/  BSYNC.RECONVERGENT B1 ;  /* 0x0000000000017941 */ /* 0x000fea0003800200 */
.L_x_8:
[----:B------:R-:W0:Y:S01]  /*07c0*/  LDC.64 R2, c[0x0][0x3a0] ;  /* 0x0000e800ff027b82 */ /* 0x000e220000000a00 */
[----:B------:R-:W1:Y:S01]  /*07d0*/  LDCU UR4, c[0x0][0x398] ;  /* 0x00007300ff0477ac */ /* 0x000e620008000800 */
[----:B------:R-:W-:Y:S02]  /*07e0*/  R2UR UR6, R10 ;  /* 0x000000000a0672ca */ /* 0x000fe400000e0000 */
[----:B------:R-:W-:Y:S01]  /*07f0*/  R2UR UR7, R11 ;  /* 0x000000000b0772ca */ /* 0x000fe200000e0000 */
[----:B-1----:R-:W-:-:S04]  /*0800*/  IMAD R5, R6, UR4, R5 ;  /* 0x0000000406057c24 */ /* 0x002fc8000f8e0205 */
[----:B0-----:R-:W-:-:S08]  /*0810*/  IMAD.WIDE R2, R5, 0x4, R2 ;  /* 0x0000000405027825 */ /* 0x001fd000078e0202 */
[----:B------:R0:W-:Y:S02]  /*0820*/  STG.E desc[UR6][R2.64], R7 ;  /* 0x0000000702007986 */ /* 0x0001e4000c101906 */
.L_x_1:
[----:B------:R-:W-:Y:S05]  /*0830*/  BSYNC.RECONVERGENT B0 ;  /* 0x0000000000007941 */ /* 0x000fea0003800200 */
.L_x_0:
[----:B------:R-:W-:Y:S06]  /*0840*/  BAR.SYNC.DEFER_BLOCKING 0x0 ;  /* 0x0000000000007b1d */ /* 0x000fec0000010000 */
[----:B------:R-:W-:Y:S05]  /*0850*/  EXIT ;  /* 0x000000000000794d */ /* 0x000fea0003800000 */
        .weak           $__internal_0_$__cuda_sm20_sqrt_rn_f32_slowpath
        .type           $__internal_0_$__cuda_sm20_sqrt_rn_f32_slowpath,@function
        .size           $__internal_0_$__cuda_sm20_sqrt_rn_f32_slowpath,($__internal_1_$__cuda_sm3x_div_rn_noftz_f32_slowpath - $__internal_0_$__cuda_sm20_sqrt_rn_f32_slowpath)
$__internal_0_$__cuda_sm20_sqrt_rn_f32_slowpath:
[----:B------:R-:W-:-:S13]  /*0860*/  LOP3.LUT P0, RZ, R4, 0x7fffffff, RZ, 0xc0, !PT ;  /* 0x7fffffff04ff7812 */ /* 0x000fda000780c0ff */
[----:B------:R-:W-:Y:S01]  /*0870*/  @!P0 MOV R2, R4 ;  /* 0x0000000400028202 */ /* 0x000fe20000000f00 */
[----:B------:R-:W-:Y:S06]  /*0880*/  @!P0 BRA `(.L_x_11) ;  /* 0x0000000000448947 */ /* 0x000fec0003800000 */
[----:B------:R-:W-:Y:S01]  /*0890*/  FSETP.GEU.FTZ.AND P0, PT, R4, RZ, PT ;  /* 0x000000ff0400720b */ /* 0x000fe20003f1e000 */
[----:B------:R-:W-:-:S12]  /*08a0*/  IMAD.MOV.U32 R0, RZ, RZ, R4 ;  /* 0x000000ffff007224 */ /* 0x000fd800078e0004 */
[----:B------:R-:W-:Y:S01]  /*08b0*/  @!P0 IMAD.MOV.U32 R2, RZ, RZ, 0x7fffffff ;  /* 0x7fffffffff028424 */ /* 0x000fe200078e00ff */
[----:B------:R-:W-:Y:S06]  /*08c0*/  @!P0 BRA `(.L_x_11) ;  /* 0x0000000000348947 */ /* 0x000fec0003800000 */
[----:B------:R-:W-:-:S13]  /*08d0*/  FSETP.GTU.FTZ.AND P0, PT, |R0|, +INF , PT ;  /* 0x7f8000000000780b */ /* 0x000fda0003f1c200 */
[----:B------:R-:W-:Y:S01]  /*08e0*/  @P0 FADD.FTZ R2, R0, 1 ;  /* 0x3f80000000020421 */ /* 0x000fe20000010000 */
[----:B------:R-:W-:Y:S06]  /*08f0*/  @P0 BRA `(.L_x_11) ;  /* 0x0000000000280947 */ /* 0x000fec0003800000 */
[----:B------:R-:W-:-:S13]  /*0900*/  FSETP.NEU.FTZ.AND P0, PT, |R0|, +INF , PT ;  /* 0x7f8000000000780b */ /* 0x000fda0003f1d200 */
[----:B------:R-:W-:-:S04]  /*0910*/  @P0 FFMA R3, R0, 1.84467440737095516160e+19, RZ ;  /* 0x5f80000000030823 */ /* 0x000fc800000000ff */
[----:B------:R-:W0:Y:S02]  /*0920*/  @P0 MUFU.RSQ R2, R3 ;  /* 0x0000000300020308 */ /* 0x000e240000001400 */
[----:B0-----:R-:W-:Y:S01]  /*0930*/  @P0 FMUL.FTZ R4, R3, R2 ;  /* 0x0000000203040220 */ /* 0x001fe20000410000 */
[----:B------:R-:W-:Y:S01]  /*0940*/  @P0 FMUL.FTZ R8, R2, 0.5 ;  /* 0x3f00000002080820 */ /* 0x000fe20000410000 */
[----:B------:R-:W-:Y:S02]  /*0950*/  @!P0 IMAD.MOV.U32 R2, RZ, RZ, R0 ;  /* 0x000000ffff028224 */ /* 0x000fe400078e0000 */
[----:B------:R-:W-:-:S04]  /*0960*/  @P0 FADD.FTZ R7, -R4, -RZ ;  /* 0x800000ff04070221 */ /* 0x000fc80000010100 */
[----:B------:R-:W-:-:S04]  /*0970*/  @P0 FFMA R7, R4, R7, R3 ;  /* 0x0000000704070223 */ /* 0x000fc80000000003 */
[----:B------:R-:W-:-:S04]  /*0980*/  @P0 FFMA R7, R7, R8, R4 ;  /* 0x0000000807070223 */ /* 0x000fc80000000004 */
[----:B------:R-:W-:-:S07]  /*0990*/  @P0 FMUL.FTZ R2, R7, 2.3283064365386962891e-10 ;  /* 0x2f80000007020820 */ /* 0x000fce0000410000 */
.L_x_11:
[----:B------:R-:W-:Y:S01]  /*09a0*/  MOV R7, R2 ;  /* 0x0000000200077202 */ /* 0x000fe20000000f00 */
[----:B------:R-:W-:Y:S02]  /*09b0*/  IMAD.MOV.U32 R2, RZ, RZ, R9 ;  /* 0x000000ffff027224 */ /* 0x000fe400078e0009 */
[----:B------:R-:W-:-:S04]  /*09c0*/  IMAD.MOV.U32 R3, RZ, RZ, 0x0 ;  /* 0x00000000ff037424 */ /* 0x000fc800078e00ff */
[----:B------:R-:W-:Y:S05]  /*09d0*/  RET.REL.NODEC R2 `(_Z13compDistancesPfiS_iS_S_) ;  /* 0xfffffff402887950 */ /* 0x000fea0003c3ffff */
        .weak           $__internal_1_$__cuda_sm3x_div_rn_noftz_f32_slowpath
        .type           $__internal_1_$__cuda_sm3x_div_rn_noftz_f32_slowpath,@function
        .size           $__internal_1_$__cuda_sm3x_div_rn_noftz_f32_slowpath,(.L_x_25 - $__internal_1_$__cuda_sm3x_div_rn_noftz_f32_slowpath)
$__internal_1_$__cuda_sm3x_div_rn_noftz_f32_slowpath:
[----:B------:R-:W-:Y:S01]  /*09e0*/  SHF.R.U32.HI R13, RZ, 0x17, R4 ;  /* 0x00000017ff0d7819 */ /* 0x000fe20000011604 */
[----:B------:R-:W-:Y:S01]  /*09f0*/  BSSY.RECONVERGENT B2, `(.L_x_12) ;  /* 0x0000063000027945 */ /* 0x000fe20003800200 */
[--C-:B------:R-:W-:Y:S01]  /*0a00*/  SHF.R.U32.HI R14, RZ, 0x17, R3.reuse ;  /* 0x00000017ff0e7819 */ /* 0x100fe20000011603 */
[----:B------:R-:W-:Y:S01]  /*0a10*/  IMAD.MOV.U32 R15, RZ, RZ, R3 ;  /* 0x000000ffff0f7224 */ /* 0x000fe200078e0003 */
[----:B------:R-:W-:Y:S02]  /*0a20*/  LOP3.LUT R13, R13, 0xff, RZ, 0xc0, !PT ;  /* 0x000000ff0d0d7812 */ /* 0x000fe400078ec0ff */
[----:B------:R-:W-:-:S03]  /*0a30*/  LOP3.LUT R18, R14, 0xff, RZ, 0xc0, !PT ;  /* 0x000000ff0e127812 */ /* 0x000fc600078ec0ff */
[----:B------:R-:W-:Y:S01]  /*0a40*/  VIADD R17, R13, 0xffffffff ;  /* 0xffffffff0d117836 */ /* 0x000fe20000000000 */
[----:B------:R-:W-:-:S04]  /*0a50*/  IADD3 R16, PT, PT, R18, -0x1, RZ ;  /* 0xffffffff12107810 */ /* 0x000fc80007ffe0ff */
[----:B------:R-:W-:-:S04]  /*0a60*/  ISETP.GT.U32.AND P0, PT, R17, 0xfd, PT ;  /* 0x000000fd1100780c */ /* 0x000fc80003f04070 */
[----:B------:R-:W-:-:S13]  /*0a70*/  ISETP.GT.U32.OR P0, PT, R16, 0xfd, P0 ;  /* 0x000000fd1000780c */ /* 0x000fda0000704470 */
[----:B------:R-:W-:Y:S01]  /*0a80*/  @!P0 IMAD.MOV.U32 R14, RZ, RZ, RZ ;  /* 0x000000ffff0e8224 */ /* 0x000fe200078e00ff */
[----:B------:R-:W-:Y:S06]  /*0a90*/  @!P0 BRA `(.L_x_13) ;  /* 0x00000000005c8947 */ /* 0x000fec0003800000 */
[----:B------:R-:W-:Y:S02]  /*0aa0*/  FSETP.GTU.FTZ.AND P0, PT, |R3|, +INF , PT ;  /* 0x7f8000000300780b */ /* 0x000fe40003f1c200 */
[----:B------:R-:W-:-:S04]  /*0ab0*/  FSETP.GTU.FTZ.AND P1, PT, |R4|, +INF , PT ;  /* 0x7f8000000400780b */ /* 0x000fc80003f3c200 */
[----:B------:R-:W-:-:S13]  /*0ac0*/  PLOP3.LUT P0, PT, P0, P1, PT, 0xf8, 0x8f ;  /* 0x00000000008f781c */ /* 0x000fda0000703f70 */
[----:B------:R-:W-:Y:S05]  /*0ad0*/  @P0 BRA `(.L_x_14) ;  /* 0x00000004004c0947 */ /* 0x000fea0003800000 */
[----:B------:R-:W-:-:S13]  /*0ae0*/  LOP3.LUT P0, RZ, R4, 0x7fffffff, R15, 0xc8, !PT ;  /* 0x7fffffff04ff7812 */ /* 0x000fda000780c80f */
[----:B------:R-:W-:Y:S05]  /*0af0*/  @!P0 BRA `(.L_x_15) ;  /* 0x00000004003c8947 */ /* 0x000fea0003800000 */
[C---:B------:R-:W-:Y:S02]  /*0b00*/  FSETP.NEU.FTZ.AND P2, PT, |R3|.reuse, +INF , PT ;  /* 0x7f8000000300780b */ /* 0x040fe40003f5d200 */
[----:B------:R-:W-:Y:S02]  /*0b10*/  FSETP.NEU.FTZ.AND P1, PT, |R4|, +INF , PT ;  /* 0x7f8000000400780b */ /* 0x000fe40003f3d200 */
[----:B------:R-:W-:-:S11]  /*0b20*/  FSETP.NEU.FTZ.AND P0, PT, |R3|, +INF , PT ;  /* 0x7f8000000300780b */ /* 0x000fd60003f1d200 */
[----:B------:R-:W-:Y:S05]  /*0b30*/  @!P1 BRA !P2, `(.L_x_15) ;  /* 0x00000004002c9947 */ /* 0x000fea0005000000 */
[----:B------:R-:W-:-:S04]  /*0b40*/  LOP3.LUT P2, RZ, R15, 0x7fffffff, RZ, 0xc0, !PT ;  /* 0x7fffffff0fff7812 */ /* 0x000fc8000784c0ff */
[----:B------:R-:W-:-:S13]  /*0b50*/  PLOP3.LUT P1, PT, P1, P2, PT, 0x2f, 0xf2 ;  /* 0x0000000000f2781c */ /* 0x000fda0000f24577 */
[----:B------:R-:W-:Y:S05]  /*0b60*/  @P1 BRA `(.L_x_16) ;  /* 0x0000000400181947 */ /* 0x000fea0003800000 */
[----:B------:R-:W-:-:S04]  /*0b70*/  LOP3.LUT P1, RZ, R4, 0x7fffffff, RZ, 0xc0, !PT ;  /* 0x7fffffff04ff7812 */ /* 0x000fc8000782c0ff */
[----:B------:R-:W-:-:S13]  /*0b80*/  PLOP3.LUT P0, PT, P0, P1, PT, 0x2f, 0xf2 ;  /* 0x0000000000f2781c */ /* 0x000fda0000702577 */
[----:B------:R-:W-:Y:S05]  /*0b90*/  @P0 BRA `(.L_x_17) ;  /* 0x0000000400000947 */ /* 0x000fea0003800000 */
[----:B------:R-:W-:Y:S02]  /*0ba0*/  ISETP.GE.AND P0, PT, R16, RZ, PT ;  /* 0x000000ff1000720c */ /* 0x000fe40003f06270 */
[----:B------:R-:W-:-:S11]  /*0bb0*/  ISETP.GE.AND P1, PT, R17, RZ, PT ;  /* 0x000000ff1100720c */ /* 0x000fd60003f26270 */
[----:B------:R-:W-:Y:S01]  /*0bc0*/  @P0 IMAD.MOV.U32 R14, RZ, RZ, RZ ;  /* 0x000000ffff0e0224 */ /* 0x000fe200078e00ff */
[----:B------:R-:W-:Y:S01]  /*0bd0*/  @!P0 MOV R14, 0xffffffc0 ;  /* 0xffffffc0000e8802 */ /* 0x000fe20000000f00 */
[----:B------:R-:W-:Y:S01]  /*0be0*/  @!P0 FFMA R15, R3, 1.84467440737095516160e+19, RZ ;  /* 0x5f800000030f8823 */ /* 0x000fe200000000ff */
[----:B------:R-:W-:-:S03]  /*0bf0*/  @!P1 FFMA R4, R4, 1.84467440737095516160e+19, RZ ;  /* 0x5f80000004049823 */ /* 0x000fc600000000ff */
[----:B------:R-:W-:-:S07]  /*0c00*/  @!P1 VIADD R14, R14, 0x40 ;  /* 0x000000400e0e9836 */ /* 0x000fce0000000000 */
.L_x_13:
[----:B------:R-:W-:Y:S01]  /*0c10*/  LEA R17, R13, 0xc0800000, 0x17 ;  /* 0xc08000000d117811 */ /* 0x000fe200078eb8ff */
[----:B------:R-:W-:Y:S01]  /*0c20*/  VIADD R18, R18, 0xffffff81 ;  /* 0xffffff8112127836 */ /* 0x000fe20000000000 */
[----:B------:R-:W-:Y:S03]  /*0c30*/  BSSY.RECONVERGENT B3, `(.L_x_18) ;  /* 0x0000035000037945 */ /* 0x000fe60003800200 */
[----:B------:R-:W-:Y:S02]  /*0c40*/  IMAD.IADD R17, R4, 0x1, -R17 ;  /* 0x0000000104117824 */ /* 0x000fe400078e0a11 */
[C---:B------:R-:W-:Y:S02]  /*0c50*/  IMAD R4, R18.reuse, -0x800000, R15 ;  /* 0xff80000012047824 */ /* 0x040fe400078e020f */
[----:B------:R0:W1:Y:S01]  /*0c60*/  MUFU.RCP R16, R17 ;  /* 0x0000001100107308 */ /* 0x0000620000001000 */
[----:B------:R-:W-:Y:S01]  /*0c70*/  FADD.FTZ R19, -R17, -RZ ;  /* 0x800000ff11137221 */ /* 0x000fe20000010100 */
[----:B0-----:R-:W-:-:S04]  /*0c80*/  IADD3 R17, PT, PT, R18, 0x7f, -R13 ;  /* 0x0000007f12117810 */ /* 0x001fc80007ffe80d */
[----:B------:R-:W-:Y:S01]  /*0c90*/  IADD3 R17, PT, PT, R17, R14, RZ ;  /* 0x0000000e11117210 */ /* 0x000fe20007ffe0ff */
[----:B-1----:R-:W-:-:S04]  /*0ca0*/  FFMA R21, R16, R19, 1 ;  /* 0x3f80000010157423 */ /* 0x002fc80000000013 */
[----:B------:R-:W-:-:S04]  /*0cb0*/  FFMA R15, R16, R21, R16 ;  /* 0x00000015100f7223 */ /* 0x000fc80000000010 */
[----:B------:R-:W-:-:S04]  /*0cc0*/  FFMA R16, R4, R15, RZ ;  /* 0x0000000f04107223 */ /* 0x000fc800000000ff */
[----:B------:R-:W-:-:S04]  /*0cd0*/  FFMA R20, R19, R16, R4 ;  /* 0x0000001013147223 */ /* 0x000fc80000000004 */
[----:B------:R-:W-:-:S04]  /*0ce0*/  FFMA R16, R15, R20, R16 ;  /* 0x000000140f107223 */ /* 0x000fc80000000010 */
[----:B------:R-:W-:-:S04]  /*0cf0*/  FFMA R19, R19, R16, R4 ;  /* 0x0000001013137223 */ /* 0x000fc80000000004 */
[----:B------:R-:W-:-:S05]  /*0d00*/  FFMA R4, R15, R19, R16 ;  /* 0x000000130f047223 */ /* 0x000fca0000000010 */
[----:B------:R-:W-:-:S04]  /*0d10*/  SHF.R.U32.HI R13, RZ, 0x17, R4 ;  /* 0x00000017ff0d7819 */ /* 0x000fc80000011604 */
[----:B------:R-:W-:-:S05]  /*0d20*/  LOP3.LUT R13, R13, 0xff, RZ, 0xc0, !PT ;  /* 0x000000ff0d0d7812 */ /* 0x000fca00078ec0ff */
[----:B------:R-:W-:-:S04]  /*0d30*/  IMAD.IADD R18, R13, 0x1, R17 ;  /* 0x000000010d127824 */ /* 0x000fc800078e0211 */
[----:B------:R-:W-:-:S05]  /*0d40*/  VIADD R13, R18, 0xffffffff ;  /* 0xffffffff120d7836 */ /* 0x000fca0000000000 */
[----:B------:R-:W-:-:S13]  /*0d50*/  ISETP.GE.U32.AND P0, PT, R13, 0xfe, PT ;  /* 0x000000fe0d00780c */ /* 0x000fda0003f06070 */
[----:B------:R-:W-:Y:S05]  /*0d60*/  @!P0 BRA `(.L_x_19) ;  /* 0x0000000000808947 */ /* 0x000fea0003800000 */
[----:B------:R-:W-:-:S13]  /*0d70*/  ISETP.GT.AND P0, PT, R18, 0xfe, PT ;  /* 0x000000fe1200780c */ /* 0x000fda0003f04270 */
[----:B------:R-:W-:Y:S05]  /*0d80*/  @P0 BRA `(.L_x_20) ;  /* 0x00000000006c0947 */ /* 0x000fea0003800000 */
[----:B------:R-:W-:-:S13]  /*0d90*/  ISETP.GE.AND P0, PT, R18, 0x1, PT ;  /* 0x000000011200780c */ /* 0x000fda0003f06270 */
[----:B------:R-:W-:Y:S05]  /*0da0*/  @P0 BRA `(.L_x_21) ;  /* 0x0000000000740947 */ /* 0x000fea0003800000 */
[----:B------:R-:W-:Y:S02]  /*0db0*/  ISETP.GE.AND P0, PT, R18, -0x18, PT ;  /* 0xffffffe81200780c */ /* 0x000fe40003f06270 */
[----:B------:R-:W-:-:S11]  /*0dc0*/  LOP3.LUT R4, R4, 0x80000000, RZ, 0xc0, !PT ;  /* 0x8000000004047812 */ /* 0x000fd600078ec0ff */
[----:B------:R-:W-:Y:S05]  /*0dd0*/  @!P0 BRA `(.L_x_21) ;  /* 0x0000000000688947 */ /* 0x000fea0003800000 */
[-C--:B------:R-:W-:Y:S01]  /*0de0*/  FFMA.RZ R13, R15, R19.reuse, R16 ;  /* 0x000000130f0d7223 */ /* 0x080fe2000000c010 */
[----:B------:R-:W-:Y:S01]  /*0df0*/  IMAD.MOV R17, RZ, RZ, -R18 ;  /* 0x000000ffff117224 */ /* 0x000fe200078e0a12 */
[C---:B------:R-:W-:Y:S02]  /*0e00*/  ISETP.NE.AND P2, PT, R18.reuse, RZ, PT ;  /* 0x000000ff1200720c */ /* 0x040fe40003f45270 */
[C---:B------:R-:W-:Y:S02]  /*0e10*/  ISETP.NE.AND P1, PT, R18.reuse, RZ, PT ;  /* 0x000000ff1200720c */ /* 0x040fe40003f25270 */
[----:B------:R-:W-:Y:S01]  /*0e20*/  LOP3.LUT R14, R13, 0x7fffff, RZ, 0xc0, !PT ;  /* 0x007fffff0d0e7812 */ /* 0x000fe200078ec0ff */
[CCC-:B------:R-:W-:Y:S01]  /*0e30*/  FFMA.RP R13, R15.reuse, R19.reuse, R16.reuse ;  /* 0x000000130f0d7223 */ /* 0x1c0fe20000008010 */
[----:B------:R-:W-:Y:S01]  /*0e40*/  FFMA.RM R16, R15, R19, R16 ;  /* 0x000000130f107223 */ /* 0x000fe20000004010 */
[----:B------:R-:W-:Y:S02]  /*0e50*/  IADD3 R15, PT, PT, R18, 0x20, RZ ;  /* 0x00000020120f7810 */ /* 0x000fe40007ffe0ff */
[----:B------:R-:W-:-:S02]  /*0e60*/  LOP3.LUT R14, R14, 0x800000, RZ, 0xfc, !PT ;  /* 0x008000000e0e7812 */ /* 0x000fc400078efcff */
[----:B------:R-:W-:Y:S02]  /*0e70*/  FSETP.NEU.FTZ.AND P0, PT, R13, R16, PT ;  /* 0x000000100d00720b */ /* 0x000fe40003f1d000 */
[----:B------:R-:W-:Y:S02]  /*0e80*/  SHF.L.U32 R15, R14, R15, RZ ;  /* 0x0000000f0e0f7219 */ /* 0x000fe400000006ff */
[----:B------:R-:W-:Y:S02]  /*0e90*/  SEL R13, R17, RZ, P2 ;  /* 0x000000ff110d7207 */ /* 0x000fe40001000000 */
[----:B------:R-:W-:Y:S02]  /*0ea0*/  ISETP.NE.AND P1, PT, R15, RZ, P1 ;  /* 0x000000ff0f00720c */ /* 0x000fe40000f25270 */
[----:B------:R-:W-:Y:S02]  /*0eb0*/  SHF.R.U32.HI R13, RZ, R13, R14 ;  /* 0x0000000dff0d7219 */ /* 0x000fe4000001160e */
[----:B------:R-:W-:-:S02]  /*0ec0*/  PLOP3.LUT P0, PT, P0, P1, PT, 0xf8, 0x8f ;  /* 0x00000000008f781c */ /* 0x000fc40000703f70 */
[----:B------:R-:W-:Y:S02]  /*0ed0*/  SHF.R.U32.HI R15, RZ, 0x1, R13 ;  /* 0x00000001ff0f7819 */ /* 0x000fe4000001160d */
[----:B------:R-:W-:-:S04]  /*0ee0*/  SEL R14, RZ, 0x1, !P0 ;  /* 0x00000001ff0e7807 */ /* 0x000fc80004000000 */
[----:B------:R-:W-:-:S04]  /*0ef0*/  LOP3.LUT R14, R14, 0x1, R15, 0xf8, !PT ;  /* 0x000000010e0e7812 */ /* 0x000fc800078ef80f */
[----:B------:R-:W-:-:S05]  /*0f00*/  LOP3.LUT R14, R14, R13, RZ, 0xc0, !PT ;  /* 0x0000000d0e0e7212 */ /* 0x000fca00078ec0ff */
[----:B------:R-:W-:-:S05]  /*0f10*/  IMAD.IADD R15, R15, 0x1, R14 ;  /* 0x000000010f0f7824 */ /* 0x000fca00078e020e */
[----:B------:R-:W-:Y:S01]  /*0f20*/  LOP3.LUT R4, R15, R4, RZ, 0xfc, !PT ;  /* 0x000000040f047212 */ /* 0x000fe200078efcff */
[----:B------:R-:W-:Y:S06]  /*0f30*/  BRA `(.L_x_21) ;  /* 0x0000000000107947 */ /* 0x000fec0003800000 */
.L_x_20:
[----:B------:R-:W-:-:S04]  /*0f40*/  LOP3.LUT R4, R4, 0x80000000, RZ, 0xc0, !PT ;  /* 0x8000000004047812 */ /* 0x000fc800078ec0ff */
[----:B------:R-:W-:Y:S01]  /*0f50*/  LOP3.LUT R4, R4, 0x7f800000, RZ, 0xfc, !PT ;  /* 0x7f80000004047812 */ /* 0x000fe200078efcff */
[----:B------:R-:W-:Y:S06]  /*0f60*/  BRA `(.L_x_21) ;  /* 0x0000000000047947 */ /* 0x000fec0003800000 */
.L_x_19:
[----:B------:R-:W-:-:S07]  /*0f70*/  LEA R4, R17, R4, 0x17 ;  /* 0x0000000411047211 */ /* 0x000fce00078eb8ff */
.L_x_21:
[----:B------:R-:W-:Y:S05]  /*0f80*/  BSYNC.RECONVERGENT B3 ;  /* 0x0000000000037941 */ /* 0x000fea0003800200 */
.L_x_18:
[----:B------:R-:W-:Y:S05]  /*0f90*/  BRA `(.L_x_22) ;  /* 0x0000000000207947 */ /* 0x000fea0003800000 */
.L_x_17:
[----:B------:R-:W-:-:S04]  /*0fa0*/  LOP3.LUT R4, R4, 0x80000000, R15, 0x48, !PT ;  /* 0x8000000004047812 */ /* 0x000fc800078e480f */
[----:B------:R-:W-:Y:S01]  /*0fb0*/  LOP3.LUT R4, R4, 0x7f800000, RZ, 0xfc, !PT ;  /* 0x7f80000004047812 */ /* 0x000fe200078efcff */
[----:B------:R-:W-:Y:S06]  /*0fc0*/  BRA `(.L_x_22) ;  /* 0x0000000000147947 */ /* 0x000fec0003800000 */
.L_x_16:
[----:B------:R-:W-:Y:S01]  /*0fd0*/  LOP3.LUT R4, R4, 0x80000000, R15, 0x48, !PT ;  /* 0x8000000004047812 */ /* 0x000fe200078e480f */
[----:B------:R-:W-:Y:S06]  /*0fe0*/  BRA `(.L_x_22) ;  /* 0x00000000000c7947 */ /* 0x000fec0003800000 */
.L_x_15:
[----:B------:R-:W0:Y:S01]  /*0ff0*/  MUFU.RSQ R4, -QNAN ;  /* 0xffc0000000047908 */ /* 0x000e220000001400 */
[----:B------:R-:W-:Y:S05]  /*1000*/  BRA `(.L_x_22) ;  /* 0x0000000000047947 */ /* 0x000fea0003800000 */
.L_x_14:
[----:B------:R-:W-:-:S07]  /*1010*/  FADD.FTZ R4, R3, R4 ;  /* 0x0000000403047221 */ /* 0x000fce0000010000 */
.L_x_22:
[----:B------:R-:W-:Y:S05]  /*1020*/  BSYNC.RECONVERGENT B2 ;  /* 0x0000000000027941 */ /* 0x000fea0003800200 */
.L_x_12:
[----:B------:R-:W-:-:S04]  /*1030*/  IMAD.MOV.U32 R13, RZ, RZ, 0x0 ;  /* 0x00000000ff0d7424 */ /* 0x000fc800078e00ff */
[----:B0-----:R-:W-:Y:S05]  /*1040*/  RET.REL.NODEC R12 `(_Z13compDistancesPfiS_iS_S_) ;  /* 0xffffffec0cec7950 */ /* 0x001fea0003c3ffff */
.L_x_23:
[----:B------:R-:W-:-:S00]  /*1050*/  BRA `(.L_x_23) ;  /* 0xfffffffc00fc7947 */ /* 0x000fc0000383ffff */
[----:B------:R-:W-:-:S00]  /*1060*/  NOP ;  /* 0x0000000000007918 */ /* 0x000fc00000000000 */
        /* <DEDUP_REMOVED lines=9> */
.L_x_25:


//--------------------- .nv.shared.reserved.0     --------------------------
	.section	.nv.shared.reserved.0,"aw",@nobits
	.weak		__nv_reservedSMEM_offset_0_alias
	.size		__nv_reservedSMEM_offset_0_alias, 0, 64
	.other		__nv_reservedSMEM_offset_0_alias,@"STO_CUDA_RESERVED_SHARED STV_DEFAULT"
__nv_reservedSMEM_offset_0_alias:
	.zero		0
	.zero		64


//--------------------- .nv.constant0._Z13compDistancesPfiS_iS_S_ --------------------------
	.section	.nv.constant0._Z13compDistancesPfiS_iS_S_,"a",@progbits
	.sectionflags	@""
	.align	4
.nv.constant0._Z13compDistancesPfiS_iS_S_:
	.zero		944


//--------------------- SYMBOLS --------------------------

	.type		.nv.reservedSmem.offset0,@object
	.size		.nv.reservedSmem.offset0,0x4
